	.headerflags	@"EF_CUDA_TEXMODE_UNIFIED EF_CUDA_64BIT_ADDRESS EF_CUDA_ACCELERATORS EF_CUDA_SM90 EF_CUDA_VIRTUAL_SM(EF_CUDA_SM90)"
	.elftype	@"ET_EXEC"


//--------------------- .nv.info                  --------------------------
	.section	.nv.info,"",@"SHT_CUDA_INFO"
	.align	4


	//----- nvinfo : EIATTR_REGCOUNT
	.align		4
        /*0000*/ 	.byte	0x04, 0x2f
        /*0002*/ 	.short	(.L_1 - .L_0)
	.align		4
.L_0:
        /*0004*/ 	.word	index@(triton_poi_fused_convolution_max_pool2d_with_indices_relu_22)
        /*0008*/ 	.word	0x0000001d


	//----- nvinfo : EIATTR_MIN_STACK_SIZE
	.align		4
.L_1:
        /*000c*/ 	.byte	0x04, 0x12
        /*000e*/ 	.short	(.L_3 - .L_2)
	.align		4
.L_2:
        /*0010*/ 	.word	index@(triton_poi_fused_convolution_max_pool2d_with_indices_relu_22)
        /*0014*/ 	.word	0x00000000


	//----- nvinfo : EIATTR_FRAME_SIZE
	.align		4
.L_3:
        /*0018*/ 	.byte	0x04, 0x11
        /*001a*/ 	.short	(.L_5 - .L_4)
	.align		4
.L_4:
        /*001c*/ 	.word	index@(triton_poi_fused_convolution_max_pool2d_with_indices_relu_22)
        /*0020*/ 	.word	0x00000000


	//----- nvinfo : EIATTR_MIN_STACK_SIZE
	.align		4
.L_5:
        /*0024*/ 	.byte	0x04, 0x12
        /*0026*/ 	.short	(.L_7 - .L_6)
	.align		4
.L_6:
        /*0028*/ 	.word	index@(triton_poi_fused_convolution_max_pool2d_with_indices_relu_22)
        /*002c*/ 	.word	0x00000000
.L_7:


//--------------------- .nv.info.triton_poi_fused_convolution_max_pool2d_with_indices_relu_22 --------------------------
	.section	.nv.info.triton_poi_fused_convolution_max_pool2d_with_indices_relu_22,"",@"SHT_CUDA_INFO"
	.sectionflags	@""
	.align	4


	//----- nvinfo : EIATTR_CUDA_API_VERSION
	.align		4
        /*0000*/ 	.byte	0x04, 0x37
        /*0002*/ 	.short	(.L_9 - .L_8)
.L_8:
        /*0004*/ 	.word	0x0000007c


	//----- nvinfo : EIATTR_KPARAM_INFO
	.align		4
.L_9:
        /*0008*/ 	.byte	0x04, 0x17
        /*000a*/ 	.short	(.L_11 - .L_10)
.L_10:
        /*000c*/ 	.word	0x00000000
        /*0010*/ 	.short	0x0004
        /*0012*/ 	.short	0x001c
        /*0014*/ 	.byte	0x00, 0xf0, 0x11, 0x00


	//----- nvinfo : EIATTR_KPARAM_INFO
	.align		4
.L_11:
        /*0018*/ 	.byte	0x04, 0x17
        /*001a*/ 	.short	(.L_13 - .L_12)
.L_12:
        /*001c*/ 	.word	0x00000000
        /*0020*/ 	.short	0x0003
        /*0022*/ 	.short	0x0018
        /*0024*/ 	.byte	0x00, 0xf0, 0x11, 0x00


	//----- nvinfo : EIATTR_KPARAM_INFO
	.align		4
.L_13:
        /*0028*/ 	.byte	0x04, 0x17
        /*002a*/ 	.short	(.L_15 - .L_14)
.L_14:
        /*002c*/ 	.word	0x00000000
        /*0030*/ 	.short	0x0002
        /*0032*/ 	.short	0x0010
        /*0034*/ 	.byte	0x00, 0xf4, 0x21, 0x00


	//----- nvinfo : EIATTR_KPARAM_INFO
	.align		4
.L_15:
        /*0038*/ 	.byte	0x04, 0x17
        /*003a*/ 	.short	(.L_17 - .L_16)
.L_16:
        /*003c*/ 	.word	0x00000000
        /*0040*/ 	.short	0x0001
        /*0042*/ 	.short	0x0008
        /*0044*/ 	.byte	0x00, 0xf4, 0x21, 0x00


	//----- nvinfo : EIATTR_KPARAM_INFO
	.align		4
.L_17:
        /*0048*/ 	.byte	0x04, 0x17
        /*004a*/ 	.short	(.L_19 - .L_18)
.L_18:
        /*004c*/ 	.word	0x00000000
        /*0050*/ 	.short	0x0000
        /*0052*/ 	.short	0x0000
        /*0054*/ 	.byte	0x00, 0xf4, 0x21, 0x00


	//----- nvinfo : EIATTR_SPARSE_MMA_MASK
	.align		4
.L_19:
        /*0058*/ 	.byte	0x03, 0x50
        /*005a*/ 	.short	0x0000


	//----- nvinfo : EIATTR_MAXREG_COUNT
	.align		4
        /*005c*/ 	.byte	0x03, 0x1b
        /*005e*/ 	.short	0x00ff


	//----- nvinfo : EIATTR_EXIT_INSTR_OFFSETS
	.align		4
        /*0060*/ 	.byte	0x04, 0x1c
        /*0062*/ 	.short	(.L_21 - .L_20)


	//   ....[0]....
.L_20:
        /*0064*/ 	.word	0x000006d0


	//   ....[1]....
        /*0068*/ 	.word	0x00000750


	//----- nvinfo : EIATTR_REQNTID
	.align		4
.L_21:
        /*006c*/ 	.byte	0x04, 0x10
        /*006e*/ 	.short	(.L_23 - .L_22)
.L_22:
        /*0070*/ 	.word	0x00000080
        /*0074*/ 	.word	0x00000001
        /*0078*/ 	.word	0x00000001


	//----- nvinfo : EIATTR_CBANK_PARAM_SIZE
	.align		4
.L_23:
        /*007c*/ 	.byte	0x03, 0x19
        /*007e*/ 	.short	0x0020


	//----- nvinfo : EIATTR_PARAM_CBANK
	.align		4
        /*0080*/ 	.byte	0x04, 0x0a
        /*0082*/ 	.short	(.L_25 - .L_24)
	.align		4
.L_24:
        /*0084*/ 	.word	index@(.nv.constant0.triton_poi_fused_convolution_max_pool2d_with_indices_relu_22)
        /*0088*/ 	.short	0x0210
        /*008a*/ 	.short	0x0020


	//----- nvinfo : EIATTR_SW_WAR
	.align		4
.L_25:
        /*008c*/ 	.byte	0x04, 0x36
        /*008e*/ 	.short	(.L_27 - .L_26)
.L_26:
        /*0090*/ 	.word	0x00000008
.L_27:


//--------------------- .nv.callgraph             --------------------------
	.section	.nv.callgraph,"",@"SHT_CUDA_CALLGRAPH"
	.align	4
	.sectionentsize	8
	.align		4
        /*0000*/ 	.word	0x00000000
	.align		4
        /*0004*/ 	.word	0xffffffff
	.align		4
        /*0008*/ 	.word	0x00000000
	.align		4
        /*000c*/ 	.word	0xfffffffe
	.align		4
        /*0010*/ 	.word	0x00000000
	.align		4
        /*0014*/ 	.word	0xfffffffd
	.align		4
        /*0018*/ 	.word	0x00000000
	.align		4
        /*001c*/ 	.word	0xfffffffc


//--------------------- .text.triton_poi_fused_convolution_max_pool2d_with_indices_relu_22 --------------------------
	.section	.text.triton_poi_fused_convolution_max_pool2d_with_indices_relu_22,"ax",@progbits
	.sectionflags	@"SHF_BARRIERS=1"
	.align	128
        .global         triton_poi_fused_convolution_max_pool2d_with_indices_relu_22
        .type           triton_poi_fused_convolution_max_pool2d_with_indices_relu_22,@function
        .size           triton_poi_fused_convolution_max_pool2d_with_indices_relu_22,(.L_x_1 - triton_poi_fused_convolution_max_pool2d_with_indices_relu_22)
        .other          triton_poi_fused_convolution_max_pool2d_with_indices_relu_22,@"STO_CUDA_ENTRY STV_DEFAULT"
triton_poi_fused_convolution_max_pool2d_with_indices_relu_22:
.text.triton_poi_fused_convolution_max_pool2d_with_indices_relu_22:
[----:B------:R-:W0:Y:S02]  /*0000*/  LDC R1, c[0x0][0x28] ;  /* 0x00000a00ff017b82 */ /* 0x000e240000000800 */
[----:B------:R-:W1:Y:S01]  /*0010*/  S2R R3, SR_CTAID.Y ;  /* 0x0000000000037919 */ /* 0x000e620000002600 */
[----:B------:R-:W2:Y:S01]  /*0020*/  LDC.64 R6, c[0x0][0x210] ;  /* 0x00008400ff067b82 */ /* 0x000ea20000000a00 */
[----:B------:R-:W-:Y:S01]  /*0030*/  ULDC.64 UR6, c[0x0][0x208] ;  /* 0x0000820000067ab9 */ /* 0x000fe20000000a00 */
[----:B------:R-:W3:Y:S01]  /*0040*/  S2R R0, SR_TID.X ;  /* 0x0000000000007919 */ /* 0x000ee20000002100 */
[----:B------:R-:W4:Y:S01]  /*0050*/  S2R R9, SR_CTAID.X ;  /* 0x0000000000097919 */ /* 0x000f220000002500 */
[----:B-1----:R-:W-:Y:S01]  /*0060*/  IMAD.SHL.U32 R2, R3, 0x40, RZ ;  /* 0x0000004003027824 */ /* 0x002fe200078e00ff */
[----:B------:R-:W-:Y:S01]  /*0070*/  SHF.R.S32.HI R4, RZ, 0x19, R3 ;  /* 0x00000019ff047819 */ /* 0x000fe20000011403 */
[----:B---3--:R-:W-:-:S03]  /*0080*/  IMAD.SHL.U32 R16, R0, 0x4, RZ ;  /* 0x0000000400107824 */ /* 0x008fc600078e00ff */
[----:B------:R-:W-:Y:S02]  /*0090*/  SGXT R4, R4, 0x1 ;  /* 0x000000010404781a */ /* 0x000fe40000000200 */
[----:B------:R-:W-:Y:S02]  /*00a0*/  SHF.R.U32.HI R20, RZ, 0x4, R0 ;  /* 0x00000004ff147819 */ /* 0x000fe40000011600 */
[----:B------:R-:W-:Y:S02]  /*00b0*/  LOP3.LUT R3, R2, 0x3c, R16, 0xf8, !PT ;  /* 0x0000003c02037812 */ /* 0x000fe400078ef810 */
[----:B------:R-:W-:Y:S02]  /*00c0*/  SGXT.U32 R20, R20, 0x3 ;  /* 0x000000031414781a */ /* 0x000fe40000000000 */
[----:B------:R-:W-:Y:S02]  /*00d0*/  LEA.HI R8, R4, R3, RZ, 0x9 ;  /* 0x0000000304087211 */ /* 0x000fe400078f48ff */
[----:B------:R-:W1:Y:S02]  /*00e0*/  LDC.64 R4, c[0x0][0x218] ;  /* 0x00008600ff047b82 */ /* 0x000e640000000a00 */
[C---:B------:R-:W-:Y:S01]  /*00f0*/  LOP3.LUT R10, R8.reuse, 0xfffffe00, RZ, 0xc0, !PT ;  /* 0xfffffe00080a7812 */ /* 0x040fe200078ec0ff */
[----:B------:R-:W-:-:S04]  /*0100*/  IMAD.SHL.U32 R8, R8, 0x10, RZ ;  /* 0x0000001008087824 */ /* 0x000fc800078e00ff */
[----:B------:R-:W-:Y:S01]  /*0110*/  IMAD.IADD R13, R3, 0x1, -R10 ;  /* 0x00000001030d7824 */ /* 0x000fe200078e0a0a */
[----:B------:R-:W-:Y:S01]  /*0120*/  LOP3.LUT R10, R8, 0xffffe000, RZ, 0xc0, !PT ;  /* 0xffffe000080a7812 */ /* 0x000fe200078ec0ff */
[----:B----4-:R-:W-:-:S04]  /*0130*/  IMAD.SHL.U32 R3, R9, 0x10, RZ ;  /* 0x0000001009037824 */ /* 0x010fc800078e00ff */
[----:B------:R-:W-:Y:S01]  /*0140*/  IMAD.IADD R10, R13, 0x1, R10 ;  /* 0x000000010d0a7824 */ /* 0x000fe200078e020a */
[----:B------:R-:W-:Y:S02]  /*0150*/  LOP3.LUT R8, R3, R20, RZ, 0xfc, !PT ;  /* 0x0000001403087212 */ /* 0x000fe400078efcff */
[----:B------:R-:W-:Y:S02]  /*0160*/  LOP3.LUT R9, R3, 0x8, R20, 0xfe, !PT ;  /* 0x0000000803097812 */ /* 0x000fe400078efe14 */
[C---:B------:R-:W-:Y:S01]  /*0170*/  ISETP.GE.AND P0, PT, R8.reuse, 0x10, PT ;  /* 0x000000100800780c */ /* 0x040fe20003f06270 */
[--C-:B------:R-:W-:Y:S01]  /*0180*/  IMAD R19, R8, 0x200, R10.reuse ;  /* 0x0000020008137824 */ /* 0x100fe200078e020a */
[C---:B------:R-:W-:Y:S01]  /*0190*/  ISETP.GE.AND P1, PT, R9.reuse, 0x10, PT ;  /* 0x000000100900780c */ /* 0x040fe20003f26270 */
[----:B------:R-:W-:Y:S01]  /*01a0*/  IMAD R23, R9, 0x200, R10 ;  /* 0x0000020009177824 */ /* 0x000fe200078e020a */
[----:B------:R-:W-:Y:S02]  /*01b0*/  CS2R R8, SRZ ;  /* 0x0000000000087805 */ /* 0x000fe4000001ff00 */
[----:B------:R-:W-:Y:S01]  /*01c0*/  CS2R R10, SRZ ;  /* 0x00000000000a7805 */ /* 0x000fe2000001ff00 */
[----:B-1----:R-:W-:Y:S01]  /*01d0*/  IMAD.WIDE R12, R13, 0x4, R4 ;  /* 0x000000040d0c7825 */ /* 0x002fe200078e0204 */
[----:B------:R-:W-:-:S03]  /*01e0*/  CS2R R4, SRZ ;  /* 0x0000000000047805 */ /* 0x000fc6000001ff00 */
[--C-:B--2---:R-:W-:Y:S02]  /*01f0*/  IMAD.WIDE R18, R19, 0x4, R6.reuse ;  /* 0x0000000413127825 */ /* 0x104fe400078e0206 */
[----:B------:R-:W2:Y:S02]  /*0200*/  LDG.E.EL.128 R12, desc[UR6][R12.64] ;  /* 0x000000060c0c7981 */ /* 0x000ea4000c2e1d00 */
[----:B------:R-:W-:Y:S01]  /*0210*/  IMAD.WIDE R22, R23, 0x4, R6 ;  /* 0x0000000417167825 */ /* 0x000fe200078e0206 */
[----:B------:R-:W-:Y:S01]  /*0220*/  CS2R R6, SRZ ;  /* 0x0000000000067805 */ /* 0x000fe2000001ff00 */
[----:B------:R-:W2:Y:S05]  /*0230*/  @!P0 LDG.E.EL.128 R8, desc[UR6][R18.64] ;  /* 0x0000000612088981 */ /* 0x000eaa000c2e1d00 */
[----:B------:R1:W3:Y:S01]  /*0240*/  @!P1 LDG.E.EL.128 R4, desc[UR6][R22.64] ;  /* 0x0000000616049981 */ /* 0x0002e2000c2e1d00 */
[----:B------:R-:W4:Y:S01]  /*0250*/  S2UR UR5, SR_CgaCtaId ;  /* 0x00000000000579c3 */ /* 0x000f220000008800 */
[----:B------:R-:W-:Y:S01]  /*0260*/  IMAD.SHL.U32 R17, R0, 0x40, RZ ;  /* 0x0000004000117824 */ /* 0x000fe200078e00ff */
[----:B------:R-:W-:-:S04]  /*0270*/  UMOV UR4, 0x400 ;  /* 0x0000040000047882 */ /* 0x000fc80000000000 */
[----:B------:R-:W-:-:S04]  /*0280*/  LOP3.LUT R17, R17, 0x3c0, RZ, 0xc0, !PT ;  /* 0x000003c011117812 */ /* 0x000fc800078ec0ff */
[C---:B------:R-:W-:Y:S02]  /*0290*/  LOP3.LUT R24, R17.reuse, 0x10, RZ, 0xfc, !PT ;  /* 0x0000001011187812 */ /* 0x040fe400078efcff */
[C---:B------:R-:W-:Y:S02]  /*02a0*/  LOP3.LUT R25, R17.reuse, 0x20, RZ, 0xfc, !PT ;  /* 0x0000002011197812 */ /* 0x040fe400078efcff */
[C---:B------:R-:W-:Y:S02]  /*02b0*/  LOP3.LUT R21, R17.reuse, R20, RZ, 0xfc, !PT ;  /* 0x0000001411157212 */ /* 0x040fe400078efcff */
[----:B-1----:R-:W-:Y:S01]  /*02c0*/  LOP3.LUT R23, R17, 0x30, RZ, 0xfc, !PT ;  /* 0x0000003011177812 */ /* 0x002fe200078efcff */
[----:B----4-:R-:W-:-:S06]  /*02d0*/  UPRMT UR4, UR5, 0x654, UR4 ;  /* 0x0000065405047896 */ /* 0x010fcc0008000004 */
[----:B------:R-:W-:Y:S02]  /*02e0*/  LEA.HI R20, R17, UR4, RZ, 0x1e ;  /* 0x0000000411147c11 */ /* 0x000fe4000f8ff0ff */
[----:B------:R-:W-:Y:S02]  /*02f0*/  LEA.HI R24, R24, UR4, RZ, 0x1e ;  /* 0x0000000418187c11 */ /* 0x000fe4000f8ff0ff */
[----:B------:R-:W-:Y:S02]  /*0300*/  LEA.HI R22, R25, UR4, RZ, 0x1e ;  /* 0x0000000419167c11 */ /* 0x000fe4000f8ff0ff */
[----:B------:R-:W-:Y:S01]  /*0310*/  LEA.HI R26, R23, UR4, RZ, 0x1e ;  /* 0x00000004171a7c11 */ /* 0x000fe2000f8ff0ff */
[C---:B------:R-:W-:Y:S02]  /*0320*/  IMAD R18, R21.reuse, 0x4, R20 ;  /* 0x0000000415127824 */ /* 0x040fe400078e0214 */
[C---:B------:R-:W-:Y:S02]  /*0330*/  IMAD R17, R21.reuse, 0x4, R24 ;  /* 0x0000000415117824 */ /* 0x040fe400078e0218 */
[----:B------:R-:W-:-:S02]  /*0340*/  IMAD R20, R21, 0x4, R22 ;  /* 0x0000000415147824 */ /* 0x000fc400078e0216 */
[----:B------:R-:W-:Y:S01]  /*0350*/  IMAD R19, R21, 0x4, R26 ;  /* 0x0000000415137824 */ /* 0x000fe200078e021a */
[C---:B--2---:R-:W-:Y:S01]  /*0360*/  FSETP.GEU.AND P6, PT, R12.reuse, -R8, PT ;  /* 0x800000080c00720b */ /* 0x044fe20003fce000 */
[----:B------:R-:W-:Y:S01]  /*0370*/  FADD R8, R12, R8 ;  /* 0x000000080c087221 */ /* 0x000fe20000000000 */
[C---:B------:R-:W-:Y:S01]  /*0380*/  FSETP.GEU.AND P2, PT, R13.reuse, -R9, PT ;  /* 0x800000090d00720b */ /* 0x040fe20003f4e000 */
[----:B------:R-:W-:Y:S01]  /*0390*/  FADD R9, R13, R9 ;  /* 0x000000090d097221 */ /* 0x000fe20000000000 */
[C---:B------:R-:W-:Y:S01]  /*03a0*/  FSETP.GEU.AND P4, PT, R14.reuse, -R10, PT ;  /* 0x8000000a0e00720b */ /* 0x040fe20003f8e000 */
[----:B------:R-:W-:Y:S01]  /*03b0*/  FADD R10, R14, R10 ;  /* 0x0000000a0e0a7221 */ /* 0x000fe20000000000 */
[C---:B------:R-:W-:Y:S01]  /*03c0*/  FSETP.GEU.AND P5, PT, R15.reuse, -R11, PT ;  /* 0x8000000b0f00720b */ /* 0x040fe20003fae000 */
[----:B------:R-:W-:Y:S01]  /*03d0*/  FADD R11, R15, R11 ;  /* 0x0000000b0f0b7221 */ /* 0x000fe20000000000 */
[C---:B---3--:R-:W-:Y:S01]  /*03e0*/  FSETP.GEU.AND P0, PT, R12.reuse, -R4, PT ;  /* 0x800000040c00720b */ /* 0x048fe20003f0e000 */
[----:B------:R-:W-:Y:S01]  /*03f0*/  FADD R4, R12, R4 ;  /* 0x000000040c047221 */ /* 0x000fe20000000000 */
[C---:B------:R-:W-:Y:S01]  /*0400*/  FSETP.GEU.AND P1, PT, R13.reuse, -R5, PT ;  /* 0x800000050d00720b */ /* 0x040fe20003f2e000 */
[----:B------:R-:W-:Y:S01]  /*0410*/  FADD R5, R13, R5 ;  /* 0x000000050d057221 */ /* 0x000fe20000000000 */
[C---:B------:R-:W-:Y:S01]  /*0420*/  FSETP.GEU.AND P3, PT, R14.reuse, -R6, PT ;  /* 0x800000060e00720b */ /* 0x040fe20003f6e000 */
[----:B------:R-:W-:Y:S01]  /*0430*/  FADD R6, R14, R6 ;  /* 0x000000060e067221 */ /* 0x000fe20000000000 */
[----:B------:R-:W-:-:S02]  /*0440*/  FSEL R13, R8, RZ, P6 ;  /* 0x000000ff080d7208 */ /* 0x000fc40003000000 */
[C---:B------:R-:W-:Y:S01]  /*0450*/  FSETP.GEU.AND P6, PT, R15.reuse, -R7, PT ;  /* 0x800000070f00720b */ /* 0x040fe20003fce000 */
[----:B------:R-:W-:Y:S01]  /*0460*/  FADD R7, R15, R7 ;  /* 0x000000070f077221 */ /* 0x000fe20000000000 */
[----:B------:R-:W-:Y:S02]  /*0470*/  FSEL R12, R9, RZ, P2 ;  /* 0x000000ff090c7208 */ /* 0x000fe40001000000 */
[----:B------:R-:W-:Y:S02]  /*0480*/  FSEL R9, R10, RZ, P4 ;  /* 0x000000ff0a097208 */ /* 0x000fe40002000000 */
[----:B------:R-:W-:Y:S01]  /*0490*/  FSEL R10, R11, RZ, P5 ;  /* 0x000000ff0b0a7208 */ /* 0x000fe20002800000 */
[----:B------:R1:W-:Y:S01]  /*04a0*/  STS [R18], R13 ;  /* 0x0000000d12007388 */ /* 0x0003e20000000800 */
[----:B------:R-:W-:Y:S02]  /*04b0*/  FSEL R15, R4, RZ, P0 ;  /* 0x000000ff040f7208 */ /* 0x000fe40000000000 */
[----:B------:R-:W-:Y:S01]  /*04c0*/  FSEL R14, R5, RZ, P1 ;  /* 0x000000ff050e7208 */ /* 0x000fe20000800000 */
[----:B------:R-:W-:Y:S01]  /*04d0*/  STS [R17+0x40], R12 ;  /* 0x0000400c11007388 */ /* 0x000fe20000000800 */
[----:B------:R-:W-:-:S02]  /*04e0*/  FSEL R21, R6, RZ, P3 ;  /* 0x000000ff06157208 */ /* 0x000fc40001800000 */
[----:B------:R-:W-:Y:S01]  /*04f0*/  FSEL R22, R7, RZ, P6 ;  /* 0x000000ff07167208 */ /* 0x000fe20003000000 */
[----:B------:R-:W-:Y:S04]  /*0500*/  STS [R20+0x80], R9 ;  /* 0x0000800914007388 */ /* 0x000fe80000000800 */
[----:B------:R2:W-:Y:S04]  /*0510*/  STS [R19+0xc0], R10 ;  /* 0x0000c00a13007388 */ /* 0x0005e80000000800 */
[----:B------:R-:W-:Y:S04]  /*0520*/  STS [R18+0x20], R15 ;  /* 0x0000200f12007388 */ /* 0x000fe80000000800 */
[----:B------:R-:W-:Y:S04]  /*0530*/  STS [R17+0x60], R14 ;  /* 0x0000600e11007388 */ /* 0x000fe80000000800 */
[----:B------:R-:W-:Y:S04]  /*0540*/  STS [R20+0xa0], R21 ;  /* 0x0000a01514007388 */ /* 0x000fe80000000800 */
[----:B------:R-:W-:Y:S01]  /*0550*/  STS [R19+0xe0], R22 ;  /* 0x0000e01613007388 */ /* 0x000fe20000000800 */
[----:B------:R-:W-:-:S05]  /*0560*/  LOP3.LUT R8, R0, 0x7c, RZ, 0xc0, !PT ;  /* 0x0000007c00087812 */ /* 0x000fca00078ec0ff */
[----:B------:R-:W-:Y:S01]  /*0570*/  VIADD R11, R8, UR4 ;  /* 0x00000004080b7c36 */ /* 0x000fe20008000000 */
[----:B------:R-:W-:-:S05]  /*0580*/  LOP3.LUT R8, R16, 0x1fc, RZ, 0xc0, !PT ;  /* 0x000001fc10087812 */ /* 0x000fca00078ec0ff */
[----:B-1----:R-:W-:Y:S01]  /*0590*/  IMAD R13, R8, 0x4, R11 ;  /* 0x00000004080d7824 */ /* 0x002fe200078e020b */
[----:B------:R-:W-:Y:S08]  /*05a0*/  BAR.SYNC.DEFER_BLOCKING 0x0 ;  /* 0x0000000000007b1d */ /* 0x000ff00000010000 */
[----:B--2---:R-:W1:Y:S01]  /*05b0*/  LDC.64 R10, c[0x0][0x220] ;  /* 0x00008800ff0a7b82 */ /* 0x004e620000000a00 */
[----:B------:R-:W-:Y:S04]  /*05c0*/  LDS R4, [R13] ;  /* 0x000000000d047984 */ /* 0x000fe80000000800 */
[----:B------:R-:W-:Y:S04]  /*05d0*/  LDS R5, [R13+0x4] ;  /* 0x000004000d057984 */ /* 0x000fe80000000800 */
[----:B------:R-:W-:Y:S04]  /*05e0*/  LDS R6, [R13+0x8] ;  /* 0x000008000d067984 */ /* 0x000fe80000000800 */
[----:B------:R2:W3:Y:S01]  /*05f0*/  LDS R7, [R13+0xc] ;  /* 0x00000c000d077984 */ /* 0x0004e20000000800 */
[----:B------:R-:W-:-:S02]  /*0600*/  SHF.R.U32.HI R9, RZ, 0x2, R0 ;  /* 0x00000002ff097819 */ /* 0x000fc40000011600 */
[----:B------:R-:W-:Y:S02]  /*0610*/  LOP3.LUT R16, R3, 0xc, R16, 0xf8, !PT ;  /* 0x0000000c03107812 */ /* 0x000fe400078ef810 */
[----:B------:R-:W-:Y:S02]  /*0620*/  SGXT.U32 R9, R9, 0x5 ;  /* 0x000000050909781a */ /* 0x000fe40000000000 */
[----:B------:R-:W-:Y:S02]  /*0630*/  LOP3.LUT R0, R8, 0x200, RZ, 0xfc, !PT ;  /* 0x0000020008007812 */ /* 0x000fe400078efcff */
[----:B------:R-:W-:Y:S02]  /*0640*/  LOP3.LUT R9, R2, R9, RZ, 0xfc, !PT ;  /* 0x0000000902097212 */ /* 0x000fe400078efcff */
[----:B------:R-:W-:Y:S02]  /*0650*/  ISETP.GE.AND P0, PT, R16, 0x10, PT ;  /* 0x000000101000780c */ /* 0x000fe40003f06270 */
[----:B------:R-:W-:Y:S01]  /*0660*/  SHF.R.U32.HI R0, RZ, 0x2, R0 ;  /* 0x00000002ff007819 */ /* 0x000fe20000011600 */
[----:B------:R-:W-:-:S03]  /*0670*/  IMAD R9, R9, 0x10, R16 ;  /* 0x0000001009097824 */ /* 0x000fc600078e0210 */
[----:B------:R-:W-:Y:S01]  /*0680*/  LOP3.LUT R0, R0, 0xfc, RZ, 0xc0, !PT ;  /* 0x000000fc00007812 */ /* 0x000fe200078ec0ff */
[----:B-1----:R-:W-:-:S04]  /*0690*/  IMAD.WIDE R2, R9, 0x4, R10 ;  /* 0x0000000409027825 */ /* 0x002fc800078e020a */
[----:B--2---:R-:W-:-:S04]  /*06a0*/  VIADD R13, R0, UR4 ;  /* 0x00000004000d7c36 */ /* 0x004fc80008000000 */
[----:B------:R-:W-:Y:S01]  /*06b0*/  IMAD R13, R8, 0x4, R13 ;  /* 0x00000004080d7824 */ /* 0x000fe200078e020d */
[----:B---3--:R1:W-:Y:S01]  /*06c0*/  @!P0 STG.E.128 desc[UR6][R2.64], R4 ;  /* 0x0000000402008986 */ /* 0x0083e2000c101d06 */
[----:B------:R-:W-:Y:S05]  /*06d0*/  @P0 EXIT ;  /* 0x000000000000094d */ /* 0x000fea0003800000 */
[----:B-1----:R-:W-:Y:S01]  /*06e0*/  LDS R4, [R13+0x800] ;  /* 0x000800000d047984 */ /* 0x002fe20000000800 */
[----:B------:R-:W-:-:S03]  /*06f0*/  VIADD R9, R9, 0x200 ;  /* 0x0000020009097836 */ /* 0x000fc60000000000 */
[----:B------:R-:W-:Y:S01]  /*0700*/  LDS R5, [R13+0x804] ;  /* 0x000804000d057984 */ /* 0x000fe20000000800 */
[----:B------:R-:W-:-:S03]  /*0710*/  IMAD.WIDE R10, R9, 0x4, R10 ;  /* 0x00000004090a7825 */ /* 0x000fc600078e020a */
[----:B------:R-:W-:Y:S04]  /*0720*/  LDS R6, [R13+0x808] ;  /* 0x000808000d067984 */ /* 0x000fe80000000800 */
[----:B------:R-:W0:Y:S04]  /*0730*/  LDS R7, [R13+0x80c] ;  /* 0x00080c000d077984 */ /* 0x000e280000000800 */
[----:B0-----:R-:W-:Y:S01]  /*0740*/  STG.E.128 desc[UR6][R10.64], R4 ;  /* 0x000000040a007986 */ /* 0x001fe2000c101d06 */
[----:B------:R-:W-:Y:S05]  /*0750*/  EXIT ;  /* 0x000000000000794d */ /* 0x000fea0003800000 */
.L_x_0:
[----:B------:R-:W-:-:S00]  /*0760*/  BRA `(.L_x_0) ;  /* 0xfffffffc00fc7947 */ /* 0x000fc0000383ffff */
[----:B------:R-:W-:-:S00]  /*0770*/  NOP ;  /* 0x0000000000007918 */ /* 0x000fc00000000000 */
        /* <DEDUP_REMOVED lines=8> */
.L_x_1:


//--------------------- .nv.shared.triton_poi_fused_convolution_max_pool2d_with_indices_relu_22 --------------------------
	.section	.nv.shared.triton_poi_fused_convolution_max_pool2d_with_indices_relu_22,"aw",@nobits
	.sectionflags	@""
	.align	16
	.zero		1024


//--------------------- .nv.constant0.triton_poi_fused_convolution_max_pool2d_with_indices_relu_22 --------------------------
	.section	.nv.constant0.triton_poi_fused_convolution_max_pool2d_with_indices_relu_22,"a",@progbits
	.sectionflags	@""
	.align	4
.nv.constant0.triton_poi_fused_convolution_max_pool2d_with_indices_relu_22:
	.zero		560
